//
// Generated by NVIDIA NVVM Compiler
//
// Compiler Build ID: CL-36424714
// Cuda compilation tools, release 13.0, V13.0.88
// Based on NVVM 20.0.0
//

.version 9.0
.target sm_100
.address_size 64

	// .globl	_Z15transpose_naivePfS_mm
// _ZZ16transpose_sharedPfS_mmE12sharedMemory has been demoted
// _ZZ23transpose_shared_paddedPfS_mmE12sharedMemory has been demoted

.visible .entry _Z15transpose_naivePfS_mm(
	.param .u64 .ptr .align 1 _Z15transpose_naivePfS_mm_param_0,
	.param .u64 .ptr .align 1 _Z15transpose_naivePfS_mm_param_1,
	.param .u64 _Z15transpose_naivePfS_mm_param_2,
	.param .u64 _Z15transpose_naivePfS_mm_param_3
)
{
	.reg .pred 	%p<4>;
	.reg .b32 	%r<9>;
	.reg .b32 	%f<2>;
	.reg .b64 	%rd<15>;

	ld.param.u64 	%rd3, [_Z15transpose_naivePfS_mm_param_0];
	ld.param.u64 	%rd4, [_Z15transpose_naivePfS_mm_param_1];
	ld.param.u64 	%rd5, [_Z15transpose_naivePfS_mm_param_2];
	ld.param.u64 	%rd6, [_Z15transpose_naivePfS_mm_param_3];
	mov.u32 	%r1, %ctaid.x;
	mov.u32 	%r2, %ntid.x;
	mov.u32 	%r3, %tid.x;
	mad.lo.s32 	%r4, %r1, %r2, %r3;
	mov.u32 	%r5, %ctaid.y;
	mov.u32 	%r6, %ntid.y;
	mov.u32 	%r7, %tid.y;
	mad.lo.s32 	%r8, %r5, %r6, %r7;
	cvt.u64.u32 	%rd1, %r8;
	setp.le.u64 	%p1, %rd6, %rd1;
	cvt.s64.s32 	%rd2, %r4;
	setp.le.u64 	%p2, %rd5, %rd2;
	or.pred  	%p3, %p2, %p1;
	@%p3 bra 	$L__BB0_2;
	cvta.to.global.u64 	%rd7, %rd3;
	cvta.to.global.u64 	%rd8, %rd4;
	mad.lo.s64 	%rd9, %rd5, %rd1, %rd2;
	shl.b64 	%rd10, %rd9, 2;
	add.s64 	%rd11, %rd7, %rd10;
	ld.global.f32 	%f1, [%rd11];
	mad.lo.s64 	%rd12, %rd6, %rd2, %rd1;
	shl.b64 	%rd13, %rd12, 2;
	add.s64 	%rd14, %rd8, %rd13;
	st.global.f32 	[%rd14], %f1;
$L__BB0_2:
	ret;

}
	// .globl	_Z16transpose_sharedPfS_mm
.visible .entry _Z16transpose_sharedPfS_mm(
	.param .u64 .ptr .align 1 _Z16transpose_sharedPfS_mm_param_0,
	.param .u64 .ptr .align 1 _Z16transpose_sharedPfS_mm_param_1,
	.param .u64 _Z16transpose_sharedPfS_mm_param_2,
	.param .u64 _Z16transpose_sharedPfS_mm_param_3
)
{
	.reg .pred 	%p<7>;
	.reg .b32 	%r<22>;
	.reg .b32 	%f<3>;
	.reg .b64 	%rd<18>;
	// demoted variable
	.shared .align 4 .b8 _ZZ16transpose_sharedPfS_mmE12sharedMemory[4096];
	ld.param.u64 	%rd5, [_Z16transpose_sharedPfS_mm_param_0];
	ld.param.u64 	%rd6, [_Z16transpose_sharedPfS_mm_param_1];
	ld.param.u64 	%rd7, [_Z16transpose_sharedPfS_mm_param_2];
	ld.param.u64 	%rd9, [_Z16transpose_sharedPfS_mm_param_3];
	mov.u32 	%r1, %ctaid.x;
	mov.u32 	%r2, %ntid.x;
	mov.u32 	%r3, %tid.x;
	mad.lo.s32 	%r7, %r1, %r2, %r3;
	mov.u32 	%r4, %ctaid.y;
	mov.u32 	%r5, %ntid.y;
	mov.u32 	%r6, %tid.y;
	mad.lo.s32 	%r8, %r4, %r5, %r6;
	cvt.s64.s32 	%rd1, %r7;
	setp.le.u64 	%p1, %rd7, %rd1;
	cvt.u64.u32 	%rd2, %r8;
	setp.le.u64 	%p2, %rd9, %rd2;
	or.pred  	%p3, %p1, %p2;
	@%p3 bra 	$L__BB1_2;
	cvta.to.global.u64 	%rd10, %rd5;
	mad.lo.s64 	%rd11, %rd7, %rd2, %rd1;
	shl.b64 	%rd12, %rd11, 2;
	add.s64 	%rd13, %rd10, %rd12;
	ld.global.f32 	%f1, [%rd13];
	shl.b32 	%r10, %r6, 7;
	mov.u32 	%r11, _ZZ16transpose_sharedPfS_mmE12sharedMemory;
	add.s32 	%r12, %r11, %r10;
	shl.b32 	%r13, %r3, 2;
	add.s32 	%r14, %r12, %r13;
	st.shared.f32 	[%r14], %f1;
$L__BB1_2:
	bar.sync 	0;
	mad.lo.s32 	%r15, %r4, %r2, %r3;
	mad.lo.s32 	%r16, %r1, %r5, %r6;
	cvt.u64.u32 	%rd3, %r15;
	setp.le.u64 	%p4, %rd7, %rd3;
	cvt.s64.s32 	%rd4, %r16;
	setp.le.u64 	%p5, %rd9, %rd4;
	or.pred  	%p6, %p4, %p5;
	@%p6 bra 	$L__BB1_4;
	shl.b32 	%r17, %r3, 7;
	mov.u32 	%r18, _ZZ16transpose_sharedPfS_mmE12sharedMemory;
	add.s32 	%r19, %r18, %r17;
	shl.b32 	%r20, %r6, 2;
	add.s32 	%r21, %r19, %r20;
	ld.shared.f32 	%f2, [%r21];
	mad.lo.s64 	%rd14, %rd9, %rd4, %rd3;
	cvta.to.global.u64 	%rd15, %rd6;
	shl.b64 	%rd16, %rd14, 2;
	add.s64 	%rd17, %rd15, %rd16;
	st.global.f32 	[%rd17], %f2;
$L__BB1_4:
	ret;

}
	// .globl	_Z23transpose_shared_paddedPfS_mm
.visible .entry _Z23transpose_shared_paddedPfS_mm(
	.param .u64 .ptr .align 1 _Z23transpose_shared_paddedPfS_mm_param_0,
	.param .u64 .ptr .align 1 _Z23transpose_shared_paddedPfS_mm_param_1,
	.param .u64 _Z23transpose_shared_paddedPfS_mm_param_2,
	.param .u64 _Z23transpose_shared_paddedPfS_mm_param_3
)
{
	.reg .pred 	%p<7>;
	.reg .b32 	%r<20>;
	.reg .b32 	%f<3>;
	.reg .b64 	%rd<18>;
	// demoted variable
	.shared .align 4 .b8 _ZZ23transpose_shared_paddedPfS_mmE12sharedMemory[4224];
	ld.param.u64 	%rd5, [_Z23transpose_shared_paddedPfS_mm_param_0];
	ld.param.u64 	%rd6, [_Z23transpose_shared_paddedPfS_mm_param_1];
	ld.param.u64 	%rd7, [_Z23transpose_shared_paddedPfS_mm_param_2];
	ld.param.u64 	%rd9, [_Z23transpose_shared_paddedPfS_mm_param_3];
	mov.u32 	%r1, %ctaid.x;
	mov.u32 	%r2, %ntid.x;
	mov.u32 	%r3, %tid.x;
	mad.lo.s32 	%r7, %r1, %r2, %r3;
	mov.u32 	%r4, %ctaid.y;
	mov.u32 	%r5, %ntid.y;
	mov.u32 	%r6, %tid.y;
	mad.lo.s32 	%r8, %r4, %r5, %r6;
	cvt.s64.s32 	%rd1, %r7;
	setp.le.u64 	%p1, %rd7, %rd1;
	cvt.u64.u32 	%rd2, %r8;
	setp.le.u64 	%p2, %rd9, %rd2;
	or.pred  	%p3, %p1, %p2;
	@%p3 bra 	$L__BB2_2;
	cvta.to.global.u64 	%rd10, %rd5;
	mad.lo.s64 	%rd11, %rd7, %rd2, %rd1;
	shl.b64 	%rd12, %rd11, 2;
	add.s64 	%rd13, %rd10, %rd12;
	ld.global.f32 	%f1, [%rd13];
	mov.u32 	%r10, _ZZ23transpose_shared_paddedPfS_mmE12sharedMemory;
	mad.lo.s32 	%r11, %r6, 132, %r10;
	shl.b32 	%r12, %r3, 2;
	add.s32 	%r13, %r11, %r12;
	st.shared.f32 	[%r13], %f1;
$L__BB2_2:
	bar.sync 	0;
	mad.lo.s32 	%r14, %r4, %r2, %r3;
	mad.lo.s32 	%r15, %r1, %r5, %r6;
	cvt.u64.u32 	%rd3, %r14;
	setp.le.u64 	%p4, %rd7, %rd3;
	cvt.s64.s32 	%rd4, %r15;
	setp.le.u64 	%p5, %rd9, %rd4;
	or.pred  	%p6, %p4, %p5;
	@%p6 bra 	$L__BB2_4;
	mov.u32 	%r16, _ZZ23transpose_shared_paddedPfS_mmE12sharedMemory;
	mad.lo.s32 	%r17, %r3, 132, %r16;
	shl.b32 	%r18, %r6, 2;
	add.s32 	%r19, %r17, %r18;
	ld.shared.f32 	%f2, [%r19];
	mad.lo.s64 	%rd14, %rd9, %rd4, %rd3;
	cvta.to.global.u64 	%rd15, %rd6;
	shl.b64 	%rd16, %rd14, 2;
	add.s64 	%rd17, %rd15, %rd16;
	st.global.f32 	[%rd17], %f2;
$L__BB2_4:
	ret;

}


// ===== COMPILED SASS (sm_100) =====

	.target	sm_100

	.elftype	@"ET_EXEC"


//--------------------- .note.nv.tkinfo           --------------------------
	.section	.note.nv.tkinfo,"",@"SHT_NOTE"
	.sectionflags	@"SHF_NOTE_NV_TKINFO"
	.tkinfo
        /*0018*/ 	.word	0x00000002
        /*0030*/ 	.string	""
        /*0030*/ 	.string	"ptxas"
        /*0030*/ 	.string	"Cuda compilation tools, release 13.0, V13.0.88"
        /*0030*/ 	.string	"Build cuda_13.0.r13.0/compiler.36424714_0"
        /*0030*/ 	.string	"-arch sm_100 -m 64 "



//--------------------- .note.nv.cuinfo           --------------------------
	.section	.note.nv.cuinfo,"",@"SHT_NOTE"
	.sectionflags	@"SHF_NOTE_NV_CUINFO"
        /*0018*/ 	.short	0x0002
        /*001a*/ 	.short	0x0064
        /*001c*/ 	.short	0x0082
	.zero		2


//--------------------- .nv.info                  --------------------------
	.section	.nv.info,"",@"SHT_CUDA_INFO"
	.align	4


	//----- nvinfo : EIATTR_REGCOUNT
	.align		4
        /*0000*/ 	.byte	0x04, 0x2f
        /*0002*/ 	.short	(.L_1 - .L_0)
	.align		4
.L_0:
        /*0004*/ 	.word	index@(_Z15transpose_naivePfS_mm)
        /*0008*/ 	.word	0x0000000c


	//----- nvinfo : EIATTR_FRAME_SIZE
	.align		4
.L_1:
        /*000c*/ 	.byte	0x04, 0x11
        /*000e*/ 	.short	(.L_3 - .L_2)
	.align		4
.L_2:
        /*0010*/ 	.word	index@(_Z15transpose_naivePfS_mm)
        /*0014*/ 	.word	0x00000000


	//----- nvinfo : EIATTR_REGCOUNT
	.align		4
.L_3:
        /*0018*/ 	.byte	0x04, 0x2f
        /*001a*/ 	.short	(.L_5 - .L_4)
	.align		4
.L_4:
        /*001c*/ 	.word	index@(_Z16transpose_sharedPfS_mm)
        /*0020*/ 	.word	0x0000000e


	//----- nvinfo : EIATTR_FRAME_SIZE
	.align		4
.L_5:
        /*0024*/ 	.byte	0x04, 0x11
        /*0026*/ 	.short	(.L_7 - .L_6)
	.align		4
.L_6:
        /*0028*/ 	.word	index@(_Z16transpose_sharedPfS_mm)
        /*002c*/ 	.word	0x00000000


	//----- nvinfo : EIATTR_REGCOUNT
	.align		4
.L_7:
        /*0030*/ 	.byte	0x04, 0x2f
        /*0032*/ 	.short	(.L_9 - .L_8)
	.align		4
.L_8:
        /*0034*/ 	.word	index@(_Z23transpose_shared_paddedPfS_mm)
        /*0038*/ 	.word	0x0000000e


	//----- nvinfo : EIATTR_FRAME_SIZE
	.align		4
.L_9:
        /*003c*/ 	.byte	0x04, 0x11
        /*003e*/ 	.short	(.L_11 - .L_10)
	.align		4
.L_10:
        /*0040*/ 	.word	index@(_Z23transpose_shared_paddedPfS_mm)
        /*0044*/ 	.word	0x00000000


	//----- nvinfo : EIATTR_MIN_STACK_SIZE
	.align		4
.L_11:
        /*0048*/ 	.byte	0x04, 0x12
        /*004a*/ 	.short	(.L_13 - .L_12)
	.align		4
.L_12:
        /*004c*/ 	.word	index@(_Z23transpose_shared_paddedPfS_mm)
        /*0050*/ 	.word	0x00000000


	//----- nvinfo : EIATTR_MIN_STACK_SIZE
	.align		4
.L_13:
        /*0054*/ 	.byte	0x04, 0x12
        /*0056*/ 	.short	(.L_15 - .L_14)
	.align		4
.L_14:
        /*0058*/ 	.word	index@(_Z16transpose_sharedPfS_mm)
        /*005c*/ 	.word	0x00000000


	//----- nvinfo : EIATTR_MIN_STACK_SIZE
	.align		4
.L_15:
        /*0060*/ 	.byte	0x04, 0x12
        /*0062*/ 	.short	(.L_17 - .L_16)
	.align		4
.L_16:
        /*0064*/ 	.word	index@(_Z15transpose_naivePfS_mm)
        /*0068*/ 	.word	0x00000000
.L_17:


//--------------------- .nv.compat                --------------------------
	.section	.nv.compat,"",@"SHT_CUDA_COMPAT_INFO"
	.align	4
        /*0000*/ 	.byte	0x02, 0x09, 0x00, 0x00, 0x02, 0x02, 0x01, 0x00, 0x02, 0x05, 0x05, 0x00, 0x03, 0x07, 0x01, 0x01
        /*0010*/ 	.byte	0x02, 0x03, 0x00, 0x00, 0x02, 0x06, 0x01, 0x00, 0x04, 0x0b, 0x08, 0x00, 0x09, 0x00, 0x00, 0x00
        /*0020*/ 	.byte	0x00, 0x00, 0x00, 0x00


//--------------------- .nv.info._Z23transpose_shared_paddedPfS_mm --------------------------
	.section	.nv.info._Z23transpose_shared_paddedPfS_mm,"",@"SHT_CUDA_INFO"
	.sectionflags	@""
	.align	4


	//----- nvinfo : EIATTR_CUDA_API_VERSION
	.align		4
        /*0000*/ 	.byte	0x04, 0x37
        /*0002*/ 	.short	(.L_19 - .L_18)
.L_18:
        /*0004*/ 	.word	0x00000082


	//----- nvinfo : EIATTR_KPARAM_INFO
	.align		4
.L_19:
        /*0008*/ 	.byte	0x04, 0x17
        /*000a*/ 	.short	(.L_21 - .L_20)
.L_20:
        /*000c*/ 	.word	0x00000000
        /*0010*/ 	.short	0x0003
        /*0012*/ 	.short	0x0018
        /*0014*/ 	.byte	0x00, 0xf0, 0x21, 0x00


	//----- nvinfo : EIATTR_KPARAM_INFO
	.align		4
.L_21:
        /*0018*/ 	.byte	0x04, 0x17
        /*001a*/ 	.short	(.L_23 - .L_22)
.L_22:
        /*001c*/ 	.word	0x00000000
        /*0020*/ 	.short	0x0002
        /*0022*/ 	.short	0x0010
        /*0024*/ 	.byte	0x00, 0xf0, 0x21, 0x00


	//----- nvinfo : EIATTR_KPARAM_INFO
	.align		4
.L_23:
        /*0028*/ 	.byte	0x04, 0x17
        /*002a*/ 	.short	(.L_25 - .L_24)
.L_24:
        /*002c*/ 	.word	0x00000000
        /*0030*/ 	.short	0x0001
        /*0032*/ 	.short	0x0008
        /*0034*/ 	.byte	0x00, 0xf5, 0x21, 0x00


	//----- nvinfo : EIATTR_KPARAM_INFO
	.align		4
.L_25:
        /*0038*/ 	.byte	0x04, 0x17
        /*003a*/ 	.short	(.L_27 - .L_26)
.L_26:
        /*003c*/ 	.word	0x00000000
        /*0040*/ 	.short	0x0000
        /*0042*/ 	.short	0x0000
        /*0044*/ 	.byte	0x00, 0xf5, 0x21, 0x00


	//----- nvinfo : EIATTR_SPARSE_MMA_MASK
	.align		4
.L_27:
        /*0048*/ 	.byte	0x03, 0x50
        /*004a*/ 	.short	0x0000


	//----- nvinfo : EIATTR_MAXREG_COUNT
	.align		4
        /*004c*/ 	.byte	0x03, 0x1b
        /*004e*/ 	.short	0x00ff


	//----- nvinfo : EIATTR_NUM_BARRIERS
	.align		4
        /*0050*/ 	.byte	0x02, 0x4c
        /*0052*/ 	.byte	0x01
	.zero		1


	//----- nvinfo : EIATTR_MERCURY_ISA_VERSION
	.align		4
        /*0054*/ 	.byte	0x03, 0x5f
        /*0056*/ 	.short	0x0101


	//----- nvinfo : EIATTR_VRC_CTA_INIT_COUNT
	.align		4
        /*0058*/ 	.byte	0x02, 0x4a
	.zero		1
	.zero		1


	//----- nvinfo : EIATTR_EXIT_INSTR_OFFSETS
	.align		4
        /*005c*/ 	.byte	0x04, 0x1c
        /*005e*/ 	.short	(.L_29 - .L_28)


	//   ....[0]....
.L_28:
        /*0060*/ 	.word	0x00000240


	//   ....[1]....
        /*0064*/ 	.word	0x00000340


	//----- nvinfo : EIATTR_CBANK_PARAM_SIZE
	.align		4
.L_29:
        /*0068*/ 	.byte	0x03, 0x19
        /*006a*/ 	.short	0x0020


	//----- nvinfo : EIATTR_PARAM_CBANK
	.align		4
        /*006c*/ 	.byte	0x04, 0x0a
        /*006e*/ 	.short	(.L_31 - .L_30)
	.align		4
.L_30:
        /*0070*/ 	.word	index@(.nv.constant0._Z23transpose_shared_paddedPfS_mm)
        /*0074*/ 	.short	0x0380
        /*0076*/ 	.short	0x0020


	//----- nvinfo : EIATTR_SW_WAR
	.align		4
.L_31:
        /*0078*/ 	.byte	0x04, 0x36
        /*007a*/ 	.short	(.L_33 - .L_32)
.L_32:
        /*007c*/ 	.word	0x00000008
.L_33:


//--------------------- .nv.info._Z16transpose_sharedPfS_mm --------------------------
	.section	.nv.info._Z16transpose_sharedPfS_mm,"",@"SHT_CUDA_INFO"
	.sectionflags	@""
	.align	4


	//----- nvinfo : EIATTR_CUDA_API_VERSION
	.align		4
        /*0000*/ 	.byte	0x04, 0x37
        /*0002*/ 	.short	(.L_35 - .L_34)
.L_34:
        /*0004*/ 	.word	0x00000082


	//----- nvinfo : EIATTR_KPARAM_INFO
	.align		4
.L_35:
        /*0008*/ 	.byte	0x04, 0x17
        /*000a*/ 	.short	(.L_37 - .L_36)
.L_36:
        /*000c*/ 	.word	0x00000000
        /*0010*/ 	.short	0x0003
        /*0012*/ 	.short	0x0018
        /*0014*/ 	.byte	0x00, 0xf0, 0x21, 0x00


	//----- nvinfo : EIATTR_KPARAM_INFO
	.align		4
.L_37:
        /*0018*/ 	.byte	0x04, 0x17
        /*001a*/ 	.short	(.L_39 - .L_38)
.L_38:
        /*001c*/ 	.word	0x00000000
        /*0020*/ 	.short	0x0002
        /*0022*/ 	.short	0x0010
        /*0024*/ 	.byte	0x00, 0xf0, 0x21, 0x00


	//----- nvinfo : EIATTR_KPARAM_INFO
	.align		4
.L_39:
        /*0028*/ 	.byte	0x04, 0x17
        /*002a*/ 	.short	(.L_41 - .L_40)
.L_40:
        /*002c*/ 	.word	0x00000000
        /*0030*/ 	.short	0x0001
        /*0032*/ 	.short	0x0008
        /*0034*/ 	.byte	0x00, 0xf5, 0x21, 0x00


	//----- nvinfo : EIATTR_KPARAM_INFO
	.align		4
.L_41:
        /*0038*/ 	.byte	0x04, 0x17
        /*003a*/ 	.short	(.L_43 - .L_42)
.L_42:
        /*003c*/ 	.word	0x00000000
        /*0040*/ 	.short	0x0000
        /*0042*/ 	.short	0x0000
        /*0044*/ 	.byte	0x00, 0xf5, 0x21, 0x00


	//----- nvinfo : EIATTR_SPARSE_MMA_MASK
	.align		4
.L_43:
        /*0048*/ 	.byte	0x03, 0x50
        /*004a*/ 	.short	0x0000


	//----- nvinfo : EIATTR_MAXREG_COUNT
	.align		4
        /*004c*/ 	.byte	0x03, 0x1b
        /*004e*/ 	.short	0x00ff


	//----- nvinfo : EIATTR_NUM_BARRIERS
	.align		4
        /*0050*/ 	.byte	0x02, 0x4c
        /*0052*/ 	.byte	0x01
	.zero		1


	//----- nvinfo : EIATTR_MERCURY_ISA_VERSION
	.align		4
        /*0054*/ 	.byte	0x03, 0x5f
        /*0056*/ 	.short	0x0101


	//----- nvinfo : EIATTR_VRC_CTA_INIT_COUNT
	.align		4
        /*0058*/ 	.byte	0x02, 0x4a
	.zero		1
	.zero		1


	//----- nvinfo : EIATTR_EXIT_INSTR_OFFSETS
	.align		4
        /*005c*/ 	.byte	0x04, 0x1c
        /*005e*/ 	.short	(.L_45 - .L_44)


	//   ....[0]....
.L_44:
        /*0060*/ 	.word	0x00000240


	//   ....[1]....
        /*0064*/ 	.word	0x00000340


	//----- nvinfo : EIATTR_CBANK_PARAM_SIZE
	.align		4
.L_45:
        /*0068*/ 	.byte	0x03, 0x19
        /*006a*/ 	.short	0x0020


	//----- nvinfo : EIATTR_PARAM_CBANK
	.align		4
        /*006c*/ 	.byte	0x04, 0x0a
        /*006e*/ 	.short	(.L_47 - .L_46)
	.align		4
.L_46:
        /*0070*/ 	.word	index@(.nv.constant0._Z16transpose_sharedPfS_mm)
        /*0074*/ 	.short	0x0380
        /*0076*/ 	.short	0x0020


	//----- nvinfo : EIATTR_SW_WAR
	.align		4
.L_47:
        /*0078*/ 	.byte	0x04, 0x36
        /*007a*/ 	.short	(.L_49 - .L_48)
.L_48:
        /*007c*/ 	.word	0x00000008
.L_49:


//--------------------- .nv.info._Z15transpose_naivePfS_mm --------------------------
	.section	.nv.info._Z15transpose_naivePfS_mm,"",@"SHT_CUDA_INFO"
	.sectionflags	@""
	.align	4


	//----- nvinfo : EIATTR_CUDA_API_VERSION
	.align		4
        /*0000*/ 	.byte	0x04, 0x37
        /*0002*/ 	.short	(.L_51 - .L_50)
.L_50:
        /*0004*/ 	.word	0x00000082


	//----- nvinfo : EIATTR_KPARAM_INFO
	.align		4
.L_51:
        /*0008*/ 	.byte	0x04, 0x17
        /*000a*/ 	.short	(.L_53 - .L_52)
.L_52:
        /*000c*/ 	.word	0x00000000
        /*0010*/ 	.short	0x0003
        /*0012*/ 	.short	0x0018
        /*0014*/ 	.byte	0x00, 0xf0, 0x21, 0x00


	//----- nvinfo : EIATTR_KPARAM_INFO
	.align		4
.L_53:
        /*0018*/ 	.byte	0x04, 0x17
        /*001a*/ 	.short	(.L_55 - .L_54)
.L_54:
        /*001c*/ 	.word	0x00000000
        /*0020*/ 	.short	0x0002
        /*0022*/ 	.short	0x0010
        /*0024*/ 	.byte	0x00, 0xf0, 0x21, 0x00


	//----- nvinfo : EIATTR_KPARAM_INFO
	.align		4
.L_55:
        /*0028*/ 	.byte	0x04, 0x17
        /*002a*/ 	.short	(.L_57 - .L_56)
.L_56:
        /*002c*/ 	.word	0x00000000
        /*0030*/ 	.short	0x0001
        /*0032*/ 	.short	0x0008
        /*0034*/ 	.byte	0x00, 0xf5, 0x21, 0x00


	//----- nvinfo : EIATTR_KPARAM_INFO
	.align		4
.L_57:
        /*0038*/ 	.byte	0x04, 0x17
        /*003a*/ 	.short	(.L_59 - .L_58)
.L_58:
        /*003c*/ 	.word	0x00000000
        /*0040*/ 	.short	0x0000
        /*0042*/ 	.short	0x0000
        /*0044*/ 	.byte	0x00, 0xf5, 0x21, 0x00


	//----- nvinfo : EIATTR_SPARSE_MMA_MASK
	.align		4
.L_59:
        /*0048*/ 	.byte	0x03, 0x50
        /*004a*/ 	.short	0x0000


	//----- nvinfo : EIATTR_MAXREG_COUNT
	.align		4
        /*004c*/ 	.byte	0x03, 0x1b
        /*004e*/ 	.short	0x00ff


	//----- nvinfo : EIATTR_MERCURY_ISA_VERSION
	.align		4
        /*0050*/ 	.byte	0x03, 0x5f
        /*0052*/ 	.short	0x0101


	//----- nvinfo : EIATTR_VRC_CTA_INIT_COUNT
	.align		4
        /*0054*/ 	.byte	0x02, 0x4a
	.zero		1
	.zero		1


	//----- nvinfo : EIATTR_EXIT_INSTR_OFFSETS
	.align		4
        /*0058*/ 	.byte	0x04, 0x1c
        /*005a*/ 	.short	(.L_61 - .L_60)


	//   ....[0]....
.L_60:
        /*005c*/ 	.word	0x000000f0


	//   ....[1]....
        /*0060*/ 	.word	0x000001f0


	//----- nvinfo : EIATTR_CBANK_PARAM_SIZE
	.align		4
.L_61:
        /*0064*/ 	.byte	0x03, 0x19
        /*0066*/ 	.short	0x0020


	//----- nvinfo : EIATTR_PARAM_CBANK
	.align		4
        /*0068*/ 	.byte	0x04, 0x0a
        /*006a*/ 	.short	(.L_63 - .L_62)
	.align		4
.L_62:
        /*006c*/ 	.word	index@(.nv.constant0._Z15transpose_naivePfS_mm)
        /*0070*/ 	.short	0x0380
        /*0072*/ 	.short	0x0020


	//----- nvinfo : EIATTR_SW_WAR
	.align		4
.L_63:
        /*0074*/ 	.byte	0x04, 0x36
        /*0076*/ 	.short	(.L_65 - .L_64)
.L_64:
        /*0078*/ 	.word	0x00000008
.L_65:


//--------------------- .nv.callgraph             --------------------------
	.section	.nv.callgraph,"",@"SHT_CUDA_CALLGRAPH"
	.align	4
	.sectionentsize	8
	.align		4
        /*0000*/ 	.word	0x00000000
	.align		4
        /*0004*/ 	.word	0xffffffff
	.align		4
        /*0008*/ 	.word	0x00000000
	.align		4
        /*000c*/ 	.word	0xfffffffe
	.align		4
        /*0010*/ 	.word	0x00000000
	.align		4
        /*0014*/ 	.word	0xfffffffd
	.align		4
        /*0018*/ 	.word	0x00000000
	.align		4
        /*001c*/ 	.word	0xfffffffc


//--------------------- .text._Z23transpose_shared_paddedPfS_mm --------------------------
	.section	.text._Z23transpose_shared_paddedPfS_mm,"ax",@progbits
	.align	128
        .global         _Z23transpose_shared_paddedPfS_mm
        .type           _Z23transpose_shared_paddedPfS_mm,@function
        .size           _Z23transpose_shared_paddedPfS_mm,(.L_x_3 - _Z23transpose_shared_paddedPfS_mm)
        .other          _Z23transpose_shared_paddedPfS_mm,@"STO_CUDA_ENTRY STV_DEFAULT"
_Z23transpose_shared_paddedPfS_mm:
.text._Z23transpose_shared_paddedPfS_mm:
[----:B------:R-:W-:Y:S01]  /*0000*/  LDC R1, c[0x0][0x37c] ;  /* 0x0000df00ff017b82 */ /* 0x000fe20000000800 */
[----:B------:R-:W0:Y:S07]  /*0010*/  S2R R8, SR_TID.Y ;  /* 0x0000000000087919 */ /* 0x000e2e0000002200 */
[----:B------:R-:W1:Y:S01]  /*0020*/  LDC R6, c[0x0][0x360] ;  /* 0x0000d800ff067b82 */ /* 0x000e620000000800 */
[----:B------:R-:W2:Y:S01]  /*0030*/  LDCU.128 UR8, c[0x0][0x390] ;  /* 0x00007200ff0877ac */ /* 0x000ea20008000c00 */
[----:B------:R-:W1:Y:S01]  /*0040*/  S2R R9, SR_TID.X ;  /* 0x0000000000097919 */ /* 0x000e620000002100 */
[----:B------:R-:W3:Y:S05]  /*0050*/  LDCU.64 UR4, c[0x0][0x358] ;  /* 0x00006b00ff0477ac */ /* 0x000eea0008000a00 */
[----:B------:R-:W0:Y:S08]  /*0060*/  S2UR UR7, SR_CTAID.Y ;  /* 0x00000000000779c3 */ /* 0x000e300000002600 */
[----:B------:R-:W0:Y:S08]  /*0070*/  LDC R7, c[0x0][0x364] ;  /* 0x0000d900ff077b82 */ /* 0x000e300000000800 */
[----:B------:R-:W1:Y:S01]  /*0080*/  S2UR UR6, SR_CTAID.X ;  /* 0x00000000000679c3 */ /* 0x000e620000002500 */
[----:B0-----:R-:W-:-:S05]  /*0090*/  IMAD R5, R7, UR7, R8 ;  /* 0x0000000707057c24 */ /* 0x001fca000f8e0208 */
[----:B--2---:R-:W-:Y:S01]  /*00a0*/  ISETP.GE.U32.AND P0, PT, R5, UR10, PT ;  /* 0x0000000a05007c0c */ /* 0x004fe2000bf06070 */
[----:B-1----:R-:W-:-:S03]  /*00b0*/  IMAD R2, R6, UR6, R9 ;  /* 0x0000000606027c24 */ /* 0x002fc6000f8e0209 */
[----:B------:R-:W-:Y:S02]  /*00c0*/  ISETP.GE.U32.AND.EX P0, PT, RZ, UR11, PT, P0 ;  /* 0x0000000bff007c0c */ /* 0x000fe4000bf06100 */
[----:B------:R-:W-:Y:S02]  /*00d0*/  ISETP.GE.U32.AND P1, PT, R2, UR8, PT ;  /* 0x0000000802007c0c */ /* 0x000fe4000bf26070 */
[----:B------:R-:W-:-:S04]  /*00e0*/  SHF.R.S32.HI R3, RZ, 0x1f, R2 ;  /* 0x0000001fff037819 */ /* 0x000fc80000011402 */
[----:B------:R-:W-:-:S13]  /*00f0*/  ISETP.GE.U32.OR.EX P0, PT, R3, UR9, P0, P1 ;  /* 0x0000000903007c0c */ /* 0x000fda0008706510 */
[----:B------:R-:W0:Y:S01]  /*0100*/  @!P0 LDC.64 R10, c[0x0][0x380] ;  /* 0x0000e000ff0a8b82 */ /* 0x000e220000000a00 */
[----:B------:R-:W-:-:S04]  /*0110*/  @!P0 IMAD.WIDE.U32 R2, R5, UR8, R2 ;  /* 0x0000000805028c25 */ /* 0x000fc8000f8e0002 */
[----:B------:R-:W-:Y:S01]  /*0120*/  @!P0 IMAD R5, R5, UR9, R3 ;  /* 0x0000000905058c24 */ /* 0x000fe2000f8e0203 */
[----:B0-----:R-:W-:-:S04]  /*0130*/  @!P0 LEA R4, P1, R2, R10, 0x2 ;  /* 0x0000000a02048211 */ /* 0x001fc800078210ff */
[----:B------:R-:W-:-:S05]  /*0140*/  @!P0 LEA.HI.X R5, R2, R11, R5, 0x2, P1 ;  /* 0x0000000b02058211 */ /* 0x000fca00008f1405 */
[----:B---3--:R0:W2:Y:S01]  /*0150*/  @!P0 LDG.E R4, desc[UR4][R4.64] ;  /* 0x0000000404048981 */ /* 0x0080a2000c1e1900 */
[----:B------:R-:W-:Y:S01]  /*0160*/  @!P0 MOV R0, 0x400 ;  /* 0x0000040000008802 */ /* 0x000fe20000000f00 */
[----:B------:R-:W-:Y:S01]  /*0170*/  IMAD R7, R7, UR6, R8 ;  /* 0x0000000607077c24 */ /* 0x000fe2000f8e0208 */
[----:B------:R-:W1:Y:S01]  /*0180*/  @!P0 S2R R3, SR_CgaCtaId ;  /* 0x0000000000038919 */ /* 0x000e620000008800 */
[----:B------:R-:W-:-:S03]  /*0190*/  IMAD R2, R6, UR7, R9 ;  /* 0x0000000706027c24 */ /* 0x000fc6000f8e0209 */
[----:B------:R-:W-:Y:S02]  /*01a0*/  ISETP.GE.U32.AND P2, PT, R7, UR10, PT ;  /* 0x0000000a07007c0c */ /* 0x000fe4000bf46070 */
[----:B------:R-:W-:Y:S02]  /*01b0*/  SHF.R.S32.HI R6, RZ, 0x1f, R7 ;  /* 0x0000001fff067819 */ /* 0x000fe40000011407 */
[----:B------:R-:W-:Y:S02]  /*01c0*/  ISETP.GE.U32.AND P1, PT, R2, UR8, PT ;  /* 0x0000000802007c0c */ /* 0x000fe4000bf26070 */
[----:B------:R-:W-:-:S04]  /*01d0*/  ISETP.GE.U32.AND.EX P2, PT, R6, UR11, PT, P2 ;  /* 0x0000000b06007c0c */ /* 0x000fc8000bf46120 */
[----:B------:R-:W-:Y:S02]  /*01e0*/  ISETP.GE.U32.OR.EX P1, PT, RZ, UR9, P2, P1 ;  /* 0x00000009ff007c0c */ /* 0x000fe40009726510 */
[----:B-1----:R-:W-:-:S05]  /*01f0*/  @!P0 LEA R0, R3, R0, 0x18 ;  /* 0x0000000003008211 */ /* 0x002fca00078ec0ff */
[----:B------:R-:W-:-:S04]  /*0200*/  @!P0 IMAD R0, R8, 0x84, R0 ;  /* 0x0000008408008824 */ /* 0x000fc800078e0200 */
[----:B0-----:R-:W-:-:S05]  /*0210*/  @!P0 IMAD R5, R9, 0x4, R0 ;  /* 0x0000000409058824 */ /* 0x001fca00078e0200 */
[----:B--2---:R0:W-:Y:S01]  /*0220*/  @!P0 STS [R5], R4 ;  /* 0x0000000405008388 */ /* 0x0041e20000000800 */
[----:B------:R-:W-:Y:S06]  /*0230*/  BAR.SYNC.DEFER_BLOCKING 0x0 ;  /* 0x0000000000007b1d */ /* 0x000fec0000010000 */
[----:B------:R-:W-:Y:S05]  /*0240*/  @P1 EXIT ;  /* 0x000000000000194d */ /* 0x000fea0003800000 */
[----:B------:R-:W1:Y:S01]  /*0250*/  S2R R3, SR_CgaCtaId ;  /* 0x0000000000037919 */ /* 0x000e620000008800 */
[----:B------:R-:W-:Y:S01]  /*0260*/  MOV R0, 0x400 ;  /* 0x0000040000007802 */ /* 0x000fe20000000f00 */
[----:B------:R-:W2:Y:S01]  /*0270*/  LDCU.64 UR6, c[0x0][0x388] ;  /* 0x00007100ff0677ac */ /* 0x000ea20008000a00 */
[----:B------:R-:W-:-:S04]  /*0280*/  IMAD R6, R6, UR10, RZ ;  /* 0x0000000a06067c24 */ /* 0x000fc8000f8e02ff */
[----:B0-----:R-:W-:Y:S01]  /*0290*/  IMAD R5, R7, UR11, R6 ;  /* 0x0000000b07057c24 */ /* 0x001fe2000f8e0206 */
[----:B-1----:R-:W-:Y:S01]  /*02a0*/  LEA R0, R3, R0, 0x18 ;  /* 0x0000000003007211 */ /* 0x002fe200078ec0ff */
[----:B------:R-:W-:-:S04]  /*02b0*/  IMAD.MOV.U32 R3, RZ, RZ, RZ ;  /* 0x000000ffff037224 */ /* 0x000fc800078e00ff */
[----:B------:R-:W-:Y:S02]  /*02c0*/  IMAD R0, R9, 0x84, R0 ;  /* 0x0000008409007824 */ /* 0x000fe400078e0200 */
[----:B------:R-:W-:-:S04]  /*02d0*/  IMAD.WIDE.U32 R2, R7, UR10, R2 ;  /* 0x0000000a07027c25 */ /* 0x000fc8000f8e0002 */
[----:B------:R-:W-:Y:S01]  /*02e0*/  IMAD R0, R8, 0x4, R0 ;  /* 0x0000000408007824 */ /* 0x000fe200078e0200 */
[----:B--2---:R-:W-:Y:S01]  /*02f0*/  LEA R4, P0, R2, UR6, 0x2 ;  /* 0x0000000602047c11 */ /* 0x004fe2000f8010ff */
[----:B------:R-:W-:-:S03]  /*0300*/  IMAD.IADD R3, R3, 0x1, R5 ;  /* 0x0000000103037824 */ /* 0x000fc600078e0205 */
[----:B------:R-:W0:Y:S02]  /*0310*/  LDS R9, [R0] ;  /* 0x0000000000097984 */ /* 0x000e240000000800 */
[----:B------:R-:W-:-:S05]  /*0320*/  LEA.HI.X R5, R2, UR7, R3, 0x2, P0 ;  /* 0x0000000702057c11 */ /* 0x000fca00080f1403 */
[----:B0-----:R-:W-:Y:S01]  /*0330*/  STG.E desc[UR4][R4.64], R9 ;  /* 0x0000000904007986 */ /* 0x001fe2000c101904 */
[----:B------:R-:W-:Y:S05]  /*0340*/  EXIT ;  /* 0x000000000000794d */ /* 0x000fea0003800000 */
.L_x_0:
[----:B------:R-:W-:-:S00]  /*0350*/  BRA `(.L_x_0) ;  /* 0xfffffffc00fc7947 */ /* 0x000fc0000383ffff */
[----:B------:R-:W-:-:S00]  /*0360*/  NOP ;  /* 0x0000000000007918 */ /* 0x000fc00000000000 */
        /* <DEDUP_REMOVED lines=9> */
.L_x_3:


//--------------------- .text._Z16transpose_sharedPfS_mm --------------------------
	.section	.text._Z16transpose_sharedPfS_mm,"ax",@progbits
	.align	128
        .global         _Z16transpose_sharedPfS_mm
        .type           _Z16transpose_sharedPfS_mm,@function
        .size           _Z16transpose_sharedPfS_mm,(.L_x_4 - _Z16transpose_sharedPfS_mm)
        .other          _Z16transpose_sharedPfS_mm,@"STO_CUDA_ENTRY STV_DEFAULT"
_Z16transpose_sharedPfS_mm:
.text._Z16transpose_sharedPfS_mm:
        /* <DEDUP_REMOVED lines=22> */
[----:B------:R-:W-:Y:S01]  /*0160*/  IMAD R2, R0, UR5, R9 ;  /* 0x0000000500027c24 */ /* 0x000fe2000f8e0209 */
[----:B------:R-:W-:Y:S01]  /*0170*/  @!P0 MOV R0, 0x400 ;  /* 0x0000040000008802 */ /* 0x000fe20000000f00 */
[----:B------:R-:W-:Y:S01]  /*0180*/  IMAD R7, R7, UR4, R6 ;  /* 0x0000000407077c24 */ /* 0x000fe2000f8e0206 */
[----:B------:R-:W1:Y:S02]  /*0190*/  @!P0 S2R R3, SR_CgaCtaId ;  /* 0x0000000000038919 */ /* 0x000e640000008800 */
[----:B------:R-:W-:Y:S02]  /*01a0*/  ISETP.GE.U32.AND P1, PT, R2, UR8, PT ;  /* 0x0000000802007c0c */ /* 0x000fe4000bf26070 */
[----:B------:R-:W-:Y:S02]  /*01b0*/  ISETP.GE.U32.AND P2, PT, R7, UR10, PT ;  /* 0x0000000a07007c0c */ /* 0x000fe4000bf46070 */
[----:B------:R-:W-:-:S04]  /*01c0*/  SHF.R.S32.HI R8, RZ, 0x1f, R7 ;  /* 0x0000001fff087819 */ /* 0x000fc80000011407 */
        /* <DEDUP_REMOVED lines=8> */
[----:B------:R-:W1:Y:S01]  /*0250*/  S2UR UR5, SR_CgaCtaId ;  /* 0x00000000000579c3 */ /* 0x000e620000008800 */
[----:B------:R-:W-:Y:S01]  /*0260*/  UMOV UR4, 0x400 ;  /* 0x0000040000047882 */ /* 0x000fe20000000000 */
[----:B------:R-:W-:Y:S02]  /*0270*/  IMAD R8, R8, UR10, RZ ;  /* 0x0000000a08087c24 */ /* 0x000fe4000f8e02ff */
[----:B------:R-:W-:Y:S02]  /*0280*/  IMAD.MOV.U32 R3, RZ, RZ, RZ ;  /* 0x000000ffff037224 */ /* 0x000fe400078e00ff */
[C---:B0-----:R-:W-:Y:S02]  /*0290*/  IMAD R5, R7.reuse, UR11, R8 ;  /* 0x0000000b07057c24 */ /* 0x041fe4000f8e0208 */
[----:B------:R-:W-:-:S04]  /*02a0*/  IMAD.WIDE.U32 R2, R7, UR10, R2 ;  /* 0x0000000a07027c25 */ /* 0x000fc8000f8e0002 */
[----:B------:R-:W-:Y:S01]  /*02b0*/  IMAD.IADD R3, R3, 0x1, R5 ;  /* 0x0000000103037824 */ /* 0x000fe200078e0205 */
[----:B-1----:R-:W-:-:S06]  /*02c0*/  ULEA UR4, UR5, UR4, 0x18 ;  /* 0x0000000405047291 */ /* 0x002fcc000f8ec0ff */
[----:B------:R-:W-:-:S05]  /*02d0*/  LEA R0, R9, UR4, 0x7 ;  /* 0x0000000409007c11 */ /* 0x000fca000f8e38ff */
[----:B------:R-:W-:Y:S01]  /*02e0*/  IMAD R0, R6, 0x4, R0 ;  /* 0x0000000406007824 */ /* 0x000fe200078e0200 */
[----:B------:R-:W0:Y:S04]  /*02f0*/  LDCU.64 UR4, c[0x0][0x388] ;  /* 0x00007100ff0477ac */ /* 0x000e280008000a00 */
[----:B------:R-:W1:Y:S01]  /*0300*/  LDS R9, [R0] ;  /* 0x0000000000097984 */ /* 0x000e620000000800 */
[----:B0-----:R-:W-:-:S04]  /*0310*/  LEA R4, P0, R2, UR4, 0x2 ;  /* 0x0000000402047c11 */ /* 0x001fc8000f8010ff */
[----:B------:R-:W-:-:S05]  /*0320*/  LEA.HI.X R5, R2, UR5, R3, 0x2, P0 ;  /* 0x0000000502057c11 */ /* 0x000fca00080f1403 */
[----:B-1----:R-:W-:Y:S01]  /*0330*/  STG.E desc[UR6][R4.64], R9 ;  /* 0x0000000904007986 */ /* 0x002fe2000c101906 */
[----:B------:R-:W-:Y:S05]  /*0340*/  EXIT ;  /* 0x000000000000794d */ /* 0x000fea0003800000 */
.L_x_1:
        /* <DEDUP_REMOVED lines=11> */
.L_x_4:


//--------------------- .text._Z15transpose_naivePfS_mm --------------------------
	.section	.text._Z15transpose_naivePfS_mm,"ax",@progbits
	.align	128
        .global         _Z15transpose_naivePfS_mm
        .type           _Z15transpose_naivePfS_mm,@function
        .size           _Z15transpose_naivePfS_mm,(.L_x_5 - _Z15transpose_naivePfS_mm)
        .other          _Z15transpose_naivePfS_mm,@"STO_CUDA_ENTRY STV_DEFAULT"
_Z15transpose_naivePfS_mm:
.text._Z15transpose_naivePfS_mm:
[----:B------:R-:W-:Y:S01]  /*0000*/  LDC R1, c[0x0][0x37c] ;  /* 0x0000df00ff017b82 */ /* 0x000fe20000000800 */
[----:B------:R-:W0:Y:S07]  /*0010*/  S2R R9, SR_TID.Y ;  /* 0x0000000000097919 */ /* 0x000e2e0000002200 */
[----:B------:R-:W1:Y:S01]  /*0020*/  LDC R4, c[0x0][0x360] ;  /* 0x0000d800ff047b82 */ /* 0x000e620000000800 */
[----:B------:R-:W2:Y:S01]  /*0030*/  LDCU.128 UR8, c[0x0][0x390] ;  /* 0x00007200ff0877ac */ /* 0x000ea20008000c00 */
[----:B------:R-:W1:Y:S06]  /*0040*/  S2R R5, SR_TID.X ;  /* 0x0000000000057919 */ /* 0x000e6c0000002100 */
        /* <DEDUP_REMOVED lines=10> */
[----:B------:R-:W-:Y:S05]  /*00f0*/  @P0 EXIT ;  /* 0x000000000000094d */ /* 0x000fea0003800000 */
[----:B------:R-:W0:Y:S01]  /*0100*/  LDCU.128 UR12, c[0x0][0x380] ;  /* 0x00007000ff0c77ac */ /* 0x000e220008000c00 */
[C---:B------:R-:W-:Y:S01]  /*0110*/  IMAD.WIDE.U32 R2, R8.reuse, UR8, R4 ;  /* 0x0000000808027c25 */ /* 0x040fe2000f8e0004 */
[----:B------:R-:W1:Y:S03]  /*0120*/  LDCU.64 UR4, c[0x0][0x358] ;  /* 0x00006b00ff0477ac */ /* 0x000e660008000a00 */
[----:B------:R-:W-:Y:S01]  /*0130*/  IMAD R3, R8, UR9, R3 ;  /* 0x0000000908037c24 */ /* 0x000fe2000f8e0203 */
[----:B0-----:R-:W-:-:S04]  /*0140*/  LEA R6, P0, R2, UR12, 0x2 ;  /* 0x0000000c02067c11 */ /* 0x001fc8000f8010ff */
[----:B------:R-:W-:-:S06]  /*0150*/  LEA.HI.X R7, R2, UR13, R3, 0x2, P0 ;  /* 0x0000000d02077c11 */ /* 0x000fcc00080f1403 */
[----:B-1----:R-:W2:Y:S01]  /*0160*/  LDG.E R7, desc[UR4][R6.64] ;  /* 0x0000000406077981 */ /* 0x002ea2000c1e1900 */
[----:B------:R-:W-:Y:S02]  /*0170*/  IMAD R5, R5, UR10, RZ ;  /* 0x0000000a05057c24 */ /* 0x000fe4000f8e02ff */
[----:B------:R-:W-:Y:S02]  /*0180*/  IMAD.MOV.U32 R9, RZ, RZ, RZ ;  /* 0x000000ffff097224 */ /* 0x000fe400078e00ff */
[C---:B------:R-:W-:Y:S02]  /*0190*/  IMAD R5, R4.reuse, UR11, R5 ;  /* 0x0000000b04057c24 */ /* 0x040fe4000f8e0205 */
[----:B------:R-:W-:-:S04]  /*01a0*/  IMAD.WIDE.U32 R2, R4, UR10, R8 ;  /* 0x0000000a04027c25 */ /* 0x000fc8000f8e0008 */
[----:B------:R-:W-:Y:S01]  /*01b0*/  IMAD.IADD R3, R3, 0x1, R5 ;  /* 0x0000000103037824 */ /* 0x000fe200078e0205 */
[----:B------:R-:W-:-:S04]  /*01c0*/  LEA R4, P0, R2, UR14, 0x2 ;  /* 0x0000000e02047c11 */ /* 0x000fc8000f8010ff */
[----:B------:R-:W-:-:S05]  /*01d0*/  LEA.HI.X R5, R2, UR15, R3, 0x2, P0 ;  /* 0x0000000f02057c11 */ /* 0x000fca00080f1403 */
[----:B--2---:R-:W-:Y:S01]  /*01e0*/  STG.E desc[UR4][R4.64], R7 ;  /* 0x0000000704007986 */ /* 0x004fe2000c101904 */
[----:B------:R-:W-:Y:S05]  /*01f0*/  EXIT ;  /* 0x000000000000794d */ /* 0x000fea0003800000 */
.L_x_2:
        /* <DEDUP_REMOVED lines=16> */
.L_x_5:


//--------------------- .nv.shared._Z23transpose_shared_paddedPfS_mm --------------------------
	.section	.nv.shared._Z23transpose_shared_paddedPfS_mm,"aw",@nobits
	.sectionflags	@""
	.align	4
.nv.shared._Z23transpose_shared_paddedPfS_mm:
	.zero		5248


//--------------------- .nv.shared.reserved.0     --------------------------
	.section	.nv.shared.reserved.0,"aw",@nobits
	.weak		__nv_reservedSMEM_offset_0_alias
	.size		__nv_reservedSMEM_offset_0_alias, 0, 64
	.other		__nv_reservedSMEM_offset_0_alias,@"STO_CUDA_RESERVED_SHARED STV_DEFAULT"
__nv_reservedSMEM_offset_0_alias:
	.zero		0
	.zero		64


//--------------------- .nv.shared._Z16transpose_sharedPfS_mm --------------------------
	.section	.nv.shared._Z16transpose_sharedPfS_mm,"aw",@nobits
	.sectionflags	@""
	.align	4
.nv.shared._Z16transpose_sharedPfS_mm:
	.zero		5120


//--------------------- .nv.constant0._Z23transpose_shared_paddedPfS_mm --------------------------
	.section	.nv.constant0._Z23transpose_shared_paddedPfS_mm,"a",@progbits
	.sectionflags	@""
	.align	4
.nv.constant0._Z23transpose_shared_paddedPfS_mm:
	.zero		928


//--------------------- .nv.constant0._Z16transpose_sharedPfS_mm --------------------------
	.section	.nv.constant0._Z16transpose_sharedPfS_mm,"a",@progbits
	.sectionflags	@""
	.align	4
.nv.constant0._Z16transpose_sharedPfS_mm:
	.zero		928


//--------------------- .nv.constant0._Z15transpose_naivePfS_mm --------------------------
	.section	.nv.constant0._Z15transpose_naivePfS_mm,"a",@progbits
	.sectionflags	@""
	.align	4
.nv.constant0._Z15transpose_naivePfS_mm:
	.zero		928


//--------------------- SYMBOLS --------------------------

	.type		.nv.reservedSmem.offset0,@object
	.size		.nv.reservedSmem.offset0,0x4
	.type		.nv.reservedSmem.cap,@object
	.size		.nv.reservedSmem.cap,0x4
